	.headerflags	@"EF_CUDA_TEXMODE_UNIFIED EF_CUDA_64BIT_ADDRESS EF_CUDA_ACCELERATORS EF_CUDA_SM90 EF_CUDA_VIRTUAL_SM(EF_CUDA_SM90)"
	.elftype	@"ET_EXEC"


//--------------------- .nv.info                  --------------------------
	.section	.nv.info,"",@"SHT_CUDA_INFO"
	.align	4


	//----- nvinfo : EIATTR_REGCOUNT
	.align		4
        /*0000*/ 	.byte	0x04, 0x2f
        /*0002*/ 	.short	(.L_3 - .L_2)
	.align		4
.L_2:
        /*0004*/ 	.word	index@(triton_poi_fused__native_batch_norm_legit_no_training_convolution_relu_2)
        /*0008*/ 	.word	0x00000038


	//----- nvinfo : EIATTR_MIN_STACK_SIZE
	.align		4
.L_3:
        /*000c*/ 	.byte	0x04, 0x12
        /*000e*/ 	.short	(.L_5 - .L_4)
	.align		4
.L_4:
        /*0010*/ 	.word	index@(triton_poi_fused__native_batch_norm_legit_no_training_convolution_relu_2)
        /*0014*/ 	.word	0x00000000


	//----- nvinfo : EIATTR_FRAME_SIZE
	.align		4
.L_5:
        /*0018*/ 	.byte	0x04, 0x11
        /*001a*/ 	.short	(.L_7 - .L_6)
	.align		4
.L_6:
        /*001c*/ 	.word	index@(triton_poi_fused__native_batch_norm_legit_no_training_convolution_relu_2)
        /*0020*/ 	.word	0x00000000


	//----- nvinfo : EIATTR_MIN_STACK_SIZE
	.align		4
.L_7:
        /*0024*/ 	.byte	0x04, 0x12
        /*0026*/ 	.short	(.L_9 - .L_8)
	.align		4
.L_8:
        /*0028*/ 	.word	index@(triton_poi_fused__native_batch_norm_legit_no_training_convolution_relu_2)
        /*002c*/ 	.word	0x00000000
.L_9:


//--------------------- .nv.info.triton_poi_fused__native_batch_norm_legit_no_training_convolution_relu_2 --------------------------
	.section	.nv.info.triton_poi_fused__native_batch_norm_legit_no_training_convolution_relu_2,"",@"SHT_CUDA_INFO"
	.sectionflags	@""
	.align	4


	//----- nvinfo : EIATTR_CUDA_API_VERSION
	.align		4
        /*0000*/ 	.byte	0x04, 0x37
        /*0002*/ 	.short	(.L_11 - .L_10)
.L_10:
        /*0004*/ 	.word	0x0000007c


	//----- nvinfo : EIATTR_KPARAM_INFO
	.align		4
.L_11:
        /*0008*/ 	.byte	0x04, 0x17
        /*000a*/ 	.short	(.L_13 - .L_12)
.L_12:
        /*000c*/ 	.word	0x00000000
        /*0010*/ 	.short	0x0007
        /*0012*/ 	.short	0x0038
        /*0014*/ 	.byte	0x00, 0xf0, 0x11, 0x00


	//----- nvinfo : EIATTR_KPARAM_INFO
	.align		4
.L_13:
        /*0018*/ 	.byte	0x04, 0x17
        /*001a*/ 	.short	(.L_15 - .L_14)
.L_14:
        /*001c*/ 	.word	0x00000000
        /*0020*/ 	.short	0x0006
        /*0022*/ 	.short	0x0030
        /*0024*/ 	.byte	0x00, 0xf4, 0x21, 0x00


	//----- nvinfo : EIATTR_KPARAM_INFO
	.align		4
.L_15:
        /*0028*/ 	.byte	0x04, 0x17
        /*002a*/ 	.short	(.L_17 - .L_16)
.L_16:
        /*002c*/ 	.word	0x00000000
        /*0030*/ 	.short	0x0005
        /*0032*/ 	.short	0x0028
        /*0034*/ 	.byte	0x00, 0xf4, 0x21, 0x00


	//----- nvinfo : EIATTR_KPARAM_INFO
	.align		4
.L_17:
        /*0038*/ 	.byte	0x04, 0x17
        /*003a*/ 	.short	(.L_19 - .L_18)
.L_18:
        /*003c*/ 	.word	0x00000000
        /*0040*/ 	.short	0x0004
        /*0042*/ 	.short	0x0020
        /*0044*/ 	.byte	0x00, 0xf4, 0x21, 0x00


	//----- nvinfo : EIATTR_KPARAM_INFO
	.align		4
.L_19:
        /*0048*/ 	.byte	0x04, 0x17
        /*004a*/ 	.short	(.L_21 - .L_20)
.L_20:
        /*004c*/ 	.word	0x00000000
        /*0050*/ 	.short	0x0003
        /*0052*/ 	.short	0x0018
        /*0054*/ 	.byte	0x00, 0xf4, 0x21, 0x00


	//----- nvinfo : EIATTR_KPARAM_INFO
	.align		4
.L_21:
        /*0058*/ 	.byte	0x04, 0x17
        /*005a*/ 	.short	(.L_23 - .L_22)
.L_22:
        /*005c*/ 	.word	0x00000000
        /*0060*/ 	.short	0x0002
        /*0062*/ 	.short	0x0010
        /*0064*/ 	.byte	0x00, 0xf4, 0x21, 0x00


	//----- nvinfo : EIATTR_KPARAM_INFO
	.align		4
.L_23:
        /*0068*/ 	.byte	0x04, 0x17
        /*006a*/ 	.short	(.L_25 - .L_24)
.L_24:
        /*006c*/ 	.word	0x00000000
        /*0070*/ 	.short	0x0001
        /*0072*/ 	.short	0x0008
        /*0074*/ 	.byte	0x00, 0xf4, 0x21, 0x00


	//----- nvinfo : EIATTR_KPARAM_INFO
	.align		4
.L_25:
        /*0078*/ 	.byte	0x04, 0x17
        /*007a*/ 	.short	(.L_27 - .L_26)
.L_26:
        /*007c*/ 	.word	0x00000000
        /*0080*/ 	.short	0x0000
        /*0082*/ 	.short	0x0000
        /*0084*/ 	.byte	0x00, 0xf4, 0x21, 0x00


	//----- nvinfo : EIATTR_SPARSE_MMA_MASK
	.align		4
.L_27:
        /*0088*/ 	.byte	0x03, 0x50
        /*008a*/ 	.short	0x0000


	//----- nvinfo : EIATTR_MAXREG_COUNT
	.align		4
        /*008c*/ 	.byte	0x03, 0x1b
        /*008e*/ 	.short	0x00ff


	//----- nvinfo : EIATTR_EXIT_INSTR_OFFSETS
	.align		4
        /*0090*/ 	.byte	0x04, 0x1c
        /*0092*/ 	.short	(.L_29 - .L_28)


	//   ....[0]....
.L_28:
        /*0094*/ 	.word	0x00000f50


	//   ....[1]....
        /*0098*/ 	.word	0x00000f70


	//----- nvinfo : EIATTR_REQNTID
	.align		4
.L_29:
        /*009c*/ 	.byte	0x04, 0x10
        /*009e*/ 	.short	(.L_31 - .L_30)
.L_30:
        /*00a0*/ 	.word	0x00000080
        /*00a4*/ 	.word	0x00000001
        /*00a8*/ 	.word	0x00000001


	//----- nvinfo : EIATTR_CBANK_PARAM_SIZE
	.align		4
.L_31:
        /*00ac*/ 	.byte	0x03, 0x19
        /*00ae*/ 	.short	0x003c


	//----- nvinfo : EIATTR_PARAM_CBANK
	.align		4
        /*00b0*/ 	.byte	0x04, 0x0a
        /*00b2*/ 	.short	(.L_33 - .L_32)
	.align		4
.L_32:
        /*00b4*/ 	.word	index@(.nv.constant0.triton_poi_fused__native_batch_norm_legit_no_training_convolution_relu_2)
        /*00b8*/ 	.short	0x0210
        /*00ba*/ 	.short	0x003c


	//----- nvinfo : EIATTR_SW_WAR
	.align		4
.L_33:
        /*00bc*/ 	.byte	0x04, 0x36
        /*00be*/ 	.short	(.L_35 - .L_34)
.L_34:
        /*00c0*/ 	.word	0x00000008
.L_35:


//--------------------- .nv.callgraph             --------------------------
	.section	.nv.callgraph,"",@"SHT_CUDA_CALLGRAPH"
	.align	4
	.sectionentsize	8
	.align		4
        /*0000*/ 	.word	0x00000000
	.align		4
        /*0004*/ 	.word	0xffffffff
	.align		4
        /*0008*/ 	.word	0x00000000
	.align		4
        /*000c*/ 	.word	0xfffffffe
	.align		4
        /*0010*/ 	.word	0x00000000
	.align		4
        /*0014*/ 	.word	0xfffffffd
	.align		4
        /*0018*/ 	.word	0x00000000
	.align		4
        /*001c*/ 	.word	0xfffffffc


//--------------------- .nv.constant4             --------------------------
	.section	.nv.constant4,"a",@progbits
	.align	8
	.align		8
.nv.constant4:
        /*0000*/ 	.dword	_$_str
	.align		8
        /*0008*/ 	.dword	_$_str_$_2


//--------------------- .text.triton_poi_fused__native_batch_norm_legit_no_training_convolution_relu_2 --------------------------
	.section	.text.triton_poi_fused__native_batch_norm_legit_no_training_convolution_relu_2,"ax",@progbits
	.align	128
        .global         triton_poi_fused__native_batch_norm_legit_no_training_convolution_relu_2
        .type           triton_poi_fused__native_batch_norm_legit_no_training_convolution_relu_2,@function
        .size           triton_poi_fused__native_batch_norm_legit_no_training_convolution_relu_2,(.L_x_1 - triton_poi_fused__native_batch_norm_legit_no_training_convolution_relu_2)
        .other          triton_poi_fused__native_batch_norm_legit_no_training_convolution_relu_2,@"STO_CUDA_ENTRY STV_DEFAULT"
triton_poi_fused__native_batch_norm_legit_no_training_convolution_relu_2:
.text.triton_poi_fused__native_batch_norm_legit_no_training_convolution_relu_2:
[----:B------:R-:W0:Y:S01]  /*0000*/  LDC R1, c[0x0][0x28] ;  /* 0x00000a00ff017b82 */ /* 0x000e220000000800 */
[----:B------:R-:W1:Y:S01]  /*0010*/  S2R R0, SR_TID.X ;  /* 0x0000000000007919 */ /* 0x000e620000002100 */
[----:B------:R-:W-:-:S06]  /*0020*/  HFMA2.MMA R28, -RZ, RZ, 0, 0 ;  /* 0x00000000ff1c7435 */ /* 0x000fcc00000001ff */
[----:B------:R-:W2:Y:S01]  /*0030*/  LDC.64 R20, c[0x0][0x228] ;  /* 0x00008a00ff147b82 */ /* 0x000ea20000000a00 */
[----:B------:R-:W-:Y:S01]  /*0040*/  MOV R22, RZ ;  /* 0x000000ff00167202 */ /* 0x000fe20000000f00 */
[----:B------:R-:W3:Y:S01]  /*0050*/  S2R R29, SR_CTAID.X ;  /* 0x00000000001d7919 */ /* 0x000ee20000002500 */
[----:B------:R-:W-:Y:S01]  /*0060*/  ULDC.64 UR4, c[0x0][0x208] ;  /* 0x0000820000047ab9 */ /* 0x000fe20000000a00 */
[----:B------:R-:W-:Y:S01]  /*0070*/  HFMA2.MMA R4, -RZ, RZ, 0, 0 ;  /* 0x00000000ff047435 */ /* 0x000fe200000001ff */
[----:B------:R-:W-:Y:S02]  /*0080*/  CS2R R24, SRZ ;  /* 0x0000000000187805 */ /* 0x000fe4000001ff00 */
[----:B------:R-:W-:Y:S02]  /*0090*/  MOV R30, RZ ;  /* 0x000000ff001e7202 */ /* 0x000fe40000000f00 */
[----:B------:R-:W-:Y:S01]  /*00a0*/  CS2R R44, SRZ ;  /* 0x00000000002c7805 */ /* 0x000fe2000001ff00 */
[----:B------:R-:W4:Y:S01]  /*00b0*/  LDC.64 R26, c[0x0][0x210] ;  /* 0x00008400ff1a7b82 */ /* 0x000f220000000a00 */
[----:B------:R-:W-:-:S07]  /*00c0*/  CS2R R42, SRZ ;  /* 0x00000000002a7805 */ /* 0x000fce000001ff00 */
[----:B------:R-:W5:Y:S01]  /*00d0*/  LDC.64 R10, c[0x0][0x218] ;  /* 0x00008600ff0a7b82 */ /* 0x000f620000000a00 */
[----:B------:R-:W-:Y:S02]  /*00e0*/  CS2R R14, SRZ ;  /* 0x00000000000e7805 */ /* 0x000fe4000001ff00 */
[----:B------:R-:W-:Y:S02]  /*00f0*/  CS2R R16, SRZ ;  /* 0x0000000000107805 */ /* 0x000fe4000001ff00 */
[----:B------:R-:W-:Y:S01]  /*0100*/  CS2R R18, SRZ ;  /* 0x0000000000127805 */ /* 0x000fe2000001ff00 */
[----:B------:R-:W-:Y:S01]  /*0110*/  HFMA2.MMA R47, -RZ, RZ, 0, 0 ;  /* 0x00000000ff2f7435 */ /* 0x000fe200000001ff */
[----:B------:R-:W-:Y:S01]  /*0120*/  MOV R50, RZ ;  /* 0x000000ff00327202 */ /* 0x000fe20000000f00 */
[----:B------:R-:W4:Y:S01]  /*0130*/  LDC.64 R52, c[0x0][0x230] ;  /* 0x00008c00ff347b82 */ /* 0x000f220000000a00 */
[----:B-1----:R-:W-:-:S04]  /*0140*/  SHF.L.U32 R0, R0, 0x2, RZ ;  /* 0x0000000200007819 */ /* 0x002fc800000006ff */
[----:B------:R-:W-:-:S04]  /*0150*/  LOP3.LUT R0, R0, 0x1fc, RZ, 0xc0, !PT ;  /* 0x000001fc00007812 */ /* 0x000fc800078ec0ff */
[----:B---3--:R-:W-:-:S04]  /*0160*/  LEA R29, R29, R0, 0xa ;  /* 0x000000001d1d7211 */ /* 0x008fc800078e50ff */
[C---:B------:R-:W-:Y:S01]  /*0170*/  ISETP.GE.AND P1, PT, R29.reuse, 0x38400, PT ;  /* 0x000384001d00780c */ /* 0x040fe20003f26270 */
[----:B------:R-:W-:-:S05]  /*0180*/  IMAD.HI R0, R29, -0x6e5d4c3b, R28 ;  /* 0x91a2b3c51d007827 */ /* 0x000fca00078e021c */
[----:B------:R-:W-:-:S04]  /*0190*/  SHF.R.U32.HI R3, RZ, 0x1f, R0 ;  /* 0x0000001fff037819 */ /* 0x000fc80000011600 */
[----:B------:R-:W-:-:S04]  /*01a0*/  LEA.HI.SX32 R3, R0, R3, 0x17 ;  /* 0x0000000300037211 */ /* 0x000fc800078fbaff */
[----:B------:R-:W-:-:S04]  /*01b0*/  LEA.HI R0, R3, R3, RZ, 0x6 ;  /* 0x0000000303007211 */ /* 0x000fc800078f30ff */
[----:B------:R-:W-:-:S04]  /*01c0*/  LOP3.LUT R0, R0, 0xffffffc0, RZ, 0xc0, !PT ;  /* 0xffffffc000007812 */ /* 0x000fc800078ec0ff */
[----:B------:R-:W-:-:S05]  /*01d0*/  IADD3 R23, R3, -R0, RZ ;  /* 0x8000000003177210 */ /* 0x000fca0007ffe0ff */
[----:B--2---:R-:W-:-:S05]  /*01e0*/  IMAD.WIDE R2, R23, 0x4, R20 ;  /* 0x0000000417027825 */ /* 0x004fca00078e0214 */
[----:B------:R-:W2:Y:S01]  /*01f0*/  @!P1 LDG.E.EL R22, desc[UR4][R2.64] ;  /* 0x0000000402169981 */ /* 0x000ea2000c2e1900 */
[----:B------:R-:W-:-:S03]  /*0200*/  IADD3 R5, R29, 0x200, RZ ;  /* 0x000002001d057810 */ /* 0x000fc60007ffe0ff */
[----:B------:R-:W3:Y:S02]  /*0210*/  @!P1 LDG.E.EL R24, desc[UR4][R2.64] ;  /* 0x0000000402189981 */ /* 0x000ee4000c2e1900 */
[----:B------:R-:W-:Y:S02]  /*0220*/  IMAD.HI R0, R5, -0x6e5d4c3b, R4 ;  /* 0x91a2b3c505007827 */ /* 0x000fe400078e0204 */
[----:B------:R-:W3:Y:S03]  /*0230*/  @!P1 LDG.E.EL R28, desc[UR4][R2.64] ;  /* 0x00000004021c9981 */ /* 0x000ee6000c2e1900 */
[----:B------:R-:W-:Y:S01]  /*0240*/  SHF.R.U32.HI R7, RZ, 0x1f, R0 ;  /* 0x0000001fff077819 */ /* 0x000fe20000011600 */
[----:B------:R1:W3:Y:S03]  /*0250*/  @!P1 LDG.E.EL R30, desc[UR4][R2.64] ;  /* 0x00000004021e9981 */ /* 0x0002e6000c2e1900 */
[----:B------:R-:W-:-:S04]  /*0260*/  LEA.HI.SX32 R7, R0, R7, 0x17 ;  /* 0x0000000700077211 */ /* 0x000fc800078fbaff */
[----:B------:R-:W-:Y:S02]  /*0270*/  LEA.HI R0, R7, R7, RZ, 0x6 ;  /* 0x0000000707007211 */ /* 0x000fe400078f30ff */
[----:B------:R-:W-:Y:S02]  /*0280*/  ISETP.GE.AND P0, PT, R5, 0x38400, PT ;  /* 0x000384000500780c */ /* 0x000fe40003f06270 */
[----:B------:R-:W-:-:S04]  /*0290*/  LOP3.LUT R0, R0, 0xffffffc0, RZ, 0xc0, !PT ;  /* 0xffffffc000007812 */ /* 0x000fc800078ec0ff */
[----:B------:R-:W-:Y:S01]  /*02a0*/  IADD3 R31, R7, -R0, RZ ;  /* 0x80000000071f7210 */ /* 0x000fe20007ffe0ff */
[----:B----4-:R-:W-:Y:S01]  /*02b0*/  IMAD.WIDE R26, R29, 0x4, R26 ;  /* 0x000000041d1a7825 */ /* 0x010fe200078e021a */
[----:B------:R-:W4:Y:S03]  /*02c0*/  LDC.64 R6, c[0x0][0x220] ;  /* 0x00008800ff067b82 */ /* 0x000f260000000a00 */
[C---:B------:R-:W-:Y:S02]  /*02d0*/  IMAD.WIDE R20, R31.reuse, 0x4, R20 ;  /* 0x000000041f147825 */ /* 0x040fe400078e0214 */
[----:B------:R-:W3:Y:S04]  /*02e0*/  @!P0 LDG.E.128 R16, desc[UR4][R26.64+0x800] ;  /* 0x000800041a108981 */ /* 0x000ee8000c1e1d00 */
[----:B------:R-:W3:Y:S04]  /*02f0*/  @!P0 LDG.E.EL R44, desc[UR4][R20.64] ;  /* 0x00000004142c8981 */ /* 0x000ee8000c2e1900 */
[----:B------:R-:W3:Y:S01]  /*0300*/  @!P0 LDG.E.EL R43, desc[UR4][R20.64] ;  /* 0x00000004142b8981 */ /* 0x000ee2000c2e1900 */
[----:B-----5:R-:W-:-:S05]  /*0310*/  IMAD.WIDE R12, R31, 0x4, R10 ;  /* 0x000000041f0c7825 */ /* 0x020fca00078e020a */
[----:B------:R-:W5:Y:S04]  /*0320*/  @!P0 LDG.E.EL R14, desc[UR4][R12.64] ;  /* 0x000000040c0e8981 */ /* 0x000f68000c2e1900 */
[----:B------:R-:W5:Y:S01]  /*0330*/  @!P0 LDG.E.EL R15, desc[UR4][R12.64] ;  /* 0x000000040c0f8981 */ /* 0x000f62000c2e1900 */
[----:B------:R-:W-:Y:S02]  /*0340*/  CS2R R36, SRZ ;  /* 0x0000000000247805 */ /* 0x000fe4000001ff00 */
[----:B------:R-:W-:Y:S01]  /*0350*/  CS2R R38, SRZ ;  /* 0x0000000000267805 */ /* 0x000fe2000001ff00 */
[----:B------:R-:W5:Y:S01]  /*0360*/  @!P0 LDG.E.EL R47, desc[UR4][R12.64] ;  /* 0x000000040c2f8981 */ /* 0x000f62000c2e1900 */
[----:B------:R-:W-:-:S03]  /*0370*/  IMAD.WIDE R10, R23, 0x4, R10 ;  /* 0x00000004170a7825 */ /* 0x000fc600078e020a */
[----:B------:R4:W5:Y:S01]  /*0380*/  @!P0 LDG.E.EL R50, desc[UR4][R12.64] ;  /* 0x000000040c328981 */ /* 0x000962000c2e1900 */
[----:B------:R-:W-:Y:S01]  /*0390*/  HFMA2.MMA R5, -RZ, RZ, 0, 0 ;  /* 0x00000000ff057435 */ /* 0x000fe200000001ff */
[----:B-1----:R-:W-:Y:S02]  /*03a0*/  CS2R R2, SRZ ;  /* 0x0000000000027805 */ /* 0x002fe4000001ff00 */
[----:B------:R-:W-:Y:S01]  /*03b0*/  MOV R0, RZ ;  /* 0x000000ff00007202 */ /* 0x000fe20000000f00 */
[----:B------:R-:W5:Y:S01]  /*03c0*/  @!P1 LDG.E.EL R37, desc[UR4][R10.64] ;  /* 0x000000040a259981 */ /* 0x000f62000c2e1900 */
[----:B------:R-:W-:Y:S01]  /*03d0*/  CS2R R32, SRZ ;  /* 0x0000000000207805 */ /* 0x000fe2000001ff00 */
[C---:B----4-:R-:W-:Y:S02]  /*03e0*/  IMAD.WIDE R8, R23.reuse, 0x4, R6 ;  /* 0x0000000417087825 */ /* 0x050fe400078e0206 */
[----:B------:R-:W4:Y:S01]  /*03f0*/  @!P1 LDG.E.EL R36, desc[UR4][R10.64] ;  /* 0x000000040a249981 */ /* 0x000f22000c2e1900 */
[----:B------:R-:W1:Y:S03]  /*0400*/  LDC.64 R12, c[0x0][0x238] ;  /* 0x00008e00ff0c7b82 */ /* 0x000e660000000a00 */
[----:B------:R-:W4:Y:S04]  /*0410*/  @!P1 LDG.E.EL R39, desc[UR4][R10.64] ;  /* 0x000000040a279981 */ /* 0x000f28000c2e1900 */
[----:B------:R1:W4:Y:S01]  /*0420*/  @!P1 LDG.E.EL R42, desc[UR4][R10.64] ;  /* 0x000000040a2a9981 */ /* 0x000322000c2e1900 */
[----:B0-----:R-:W-:Y:S01]  /*0430*/  IMAD.WIDE R34, R23, 0x4, R52 ;  /* 0x0000000417227825 */ /* 0x001fe200078e0234 */
[----:B------:R-:W-:-:S02]  /*0440*/  CS2R R40, SRZ ;  /* 0x0000000000287805 */ /* 0x000fc4000001ff00 */
[----:B------:R-:W4:Y:S04]  /*0450*/  @!P1 LDG.E.EL R5, desc[UR4][R8.64] ;  /* 0x0000000408059981 */ /* 0x000f28000c2e1900 */
[----:B------:R-:W4:Y:S01]  /*0460*/  @!P1 LDG.E.EL R2, desc[UR4][R8.64] ;  /* 0x0000000408029981 */ /* 0x000f22000c2e1900 */
[----:B-1----:R-:W-:-:S03]  /*0470*/  IMAD.WIDE R10, R31, 0x4, R6 ;  /* 0x000000041f0a7825 */ /* 0x002fc600078e0206 */
[----:B------:R-:W4:Y:S01]  /*0480*/  @!P1 LDG.E.EL R3, desc[UR4][R8.64] ;  /* 0x0000000408039981 */ /* 0x000f22000c2e1900 */
[----:B------:R-:W-:-:S03]  /*0490*/  IMAD.WIDE R52, R31, 0x4, R52 ;  /* 0x000000041f347825 */ /* 0x000fc600078e0234 */
[----:B------:R0:W4:Y:S04]  /*04a0*/  @!P1 LDG.E.EL R0, desc[UR4][R8.64] ;  /* 0x0000000408009981 */ /* 0x000128000c2e1900 */
[----:B------:R-:W4:Y:S04]  /*04b0*/  @!P0 LDG.E.EL R33, desc[UR4][R10.64] ;  /* 0x000000040a218981 */ /* 0x000f28000c2e1900 */
[----:B------:R-:W4:Y:S01]  /*04c0*/  @!P0 LDG.E.EL R38, desc[UR4][R10.64] ;  /* 0x000000040a268981 */ /* 0x000f22000c2e1900 */
[----:B0-----:R-:W-:-:S03]  /*04d0*/  CS2R R8, SRZ ;  /* 0x0000000000087805 */ /* 0x001fc6000001ff00 */
[----:B------:R-:W4:Y:S04]  /*04e0*/  @!P0 LDG.E.EL R45, desc[UR4][R10.64] ;  /* 0x000000040a2d8981 */ /* 0x000f28000c2e1900 */
[----:B------:R0:W4:Y:S01]  /*04f0*/  @!P0 LDG.E.EL R32, desc[UR4][R10.64] ;  /* 0x000000040a208981 */ /* 0x000122000c2e1900 */
[----:B------:R-:W-:-:S03]  /*0500*/  CS2R R6, SRZ ;  /* 0x0000000000067805 */ /* 0x000fc6000001ff00 */
[----:B------:R-:W4:Y:S04]  /*0510*/  @!P0 LDG.E.EL R41, desc[UR4][R52.64] ;  /* 0x0000000434298981 */ /* 0x000f28000c2e1900 */
[----:B------:R-:W4:Y:S01]  /*0520*/  @!P0 LDG.E.EL R9, desc[UR4][R52.64] ;  /* 0x0000000434098981 */ /* 0x000f22000c2e1900 */
[----:B0-----:R-:W-:-:S03]  /*0530*/  CS2R R10, SRZ ;  /* 0x00000000000a7805 */ /* 0x001fc6000001ff00 */
[----:B------:R-:W4:Y:S04]  /*0540*/  @!P1 LDG.E.EL R4, desc[UR4][R34.64] ;  /* 0x0000000422049981 */ /* 0x000f28000c2e1900 */
[----:B------:R-:W4:Y:S04]  /*0550*/  @!P0 LDG.E.EL R10, desc[UR4][R52.64] ;  /* 0x00000004340a8981 */ /* 0x000f28000c2e1900 */
[----:B------:R-:W4:Y:S04]  /*0560*/  @!P0 LDG.E.EL R11, desc[UR4][R52.64] ;  /* 0x00000004340b8981 */ /* 0x000f28000c2e1900 */
[----:B------:R-:W4:Y:S04]  /*0570*/  @!P1 LDG.E.EL R6, desc[UR4][R34.64] ;  /* 0x0000000422069981 */ /* 0x000f28000c2e1900 */
[----:B------:R-:W4:Y:S04]  /*0580*/  @!P1 LDG.E.EL R7, desc[UR4][R34.64] ;  /* 0x0000000422079981 */ /* 0x000f28000c2e1900 */
[----:B------:R0:W4:Y:S02]  /*0590*/  @!P1 LDG.E.EL R8, desc[UR4][R34.64] ;  /* 0x0000000422089981 */ /* 0x000124000c2e1900 */
[----:B0-----:R-:W-:-:S04]  /*05a0*/  IMAD.WIDE R34, R23, 0x4, R12 ;  /* 0x0000000417227825 */ /* 0x001fc800078e020c */
[----:B------:R-:W-:Y:S01]  /*05b0*/  IMAD.WIDE R12, R31, 0x4, R12 ;  /* 0x000000041f0c7825 */ /* 0x000fe200078e020c */
[----:B------:R-:W-:Y:S01]  /*05c0*/  HFMA2.MMA R31, -RZ, RZ, 0, 0 ;  /* 0x00000000ff1f7435 */ /* 0x000fe200000001ff */
[----:B------:R-:W-:Y:S01]  /*05d0*/  CS2R R48, SRZ ;  /* 0x0000000000307805 */ /* 0x000fe2000001ff00 */
[----:B------:R-:W-:Y:S01]  /*05e0*/  HFMA2.MMA R23, -RZ, RZ, 0, 0 ;  /* 0x00000000ff177435 */ /* 0x000fe200000001ff */
[----:B------:R-:W4:Y:S04]  /*05f0*/  @!P1 LDG.E.EL R25, desc[UR4][R34.64] ;  /* 0x0000000422199981 */ /* 0x000f28000c2e1900 */
[----:B------:R-:W4:Y:S04]  /*0600*/  @!P0 LDG.E.EL R40, desc[UR4][R12.64] ;  /* 0x000000040c288981 */ /* 0x000f28000c2e1900 */
[----:B------:R-:W4:Y:S04]  /*0610*/  @!P0 LDG.E.EL R31, desc[UR4][R12.64] ;  /* 0x000000040c1f8981 */ /* 0x000f28000c2e1900 */
[----:B------:R-:W4:Y:S04]  /*0620*/  @!P0 LDG.E.EL R48, desc[UR4][R20.64] ;  /* 0x0000000414308981 */ /* 0x000f28000c2e1900 */
[----:B------:R0:W4:Y:S04]  /*0630*/  @!P0 LDG.E.EL R49, desc[UR4][R20.64] ;  /* 0x0000000414318981 */ /* 0x000128000c2e1900 */
[----:B------:R-:W4:Y:S01]  /*0640*/  @!P1 LDG.E.EL R23, desc[UR4][R34.64] ;  /* 0x0000000422179981 */ /* 0x000f22000c2e1900 */
[----:B0-----:R-:W-:-:S06]  /*0650*/  CS2R R20, SRZ ;  /* 0x0000000000147805 */ /* 0x001fcc000001ff00 */
[----:B------:R-:W4:Y:S04]  /*0660*/  @!P1 LDG.E.EL R21, desc[UR4][R34.64] ;  /* 0x0000000422159981 */ /* 0x000f28000c2e1900 */
[----:B------:R-:W4:Y:S01]  /*0670*/  @!P1 LDG.E.EL R20, desc[UR4][R34.64] ;  /* 0x0000000422149981 */ /* 0x000f22000c2e1900 */
[----:B--2---:R-:W-:-:S06]  /*0680*/  FADD R51, R22, 9.9999997473787516356e-06 ;  /* 0x3727c5ac16337421 */ /* 0x004fcc0000000000 */
[----:B------:R-:W0:Y:S01]  /*0690*/  MUFU.SQRT R51, R51 ;  /* 0x0000003300337308 */ /* 0x000e220000002000 */
[----:B---3--:R-:W-:Y:S01]  /*06a0*/  FADD R46, R24, 9.9999997473787516356e-06 ;  /* 0x3727c5ac182e7421 */ /* 0x008fe20000000000 */
[C---:B0-----:R-:W-:Y:S02]  /*06b0*/  FSETP.GT.AND P2, PT, R51.reuse, 8.50705917302346158658e+37, PT ;  /* 0x7e8000003300780b */ /* 0x041fe40003f44000 */
[----:B------:R-:W-:-:S04]  /*06c0*/  FSETP.GEU.AND P4, PT, R51, 1.175494350822287508e-38, PT ;  /* 0x008000003300780b */ /* 0x000fc80003f8e000 */
[----:B------:R0:W1:Y:S01]  /*06d0*/  MUFU.SQRT R52, R46 ;  /* 0x0000002e00347308 */ /* 0x0000620000002000 */
[----:B------:R-:W-:Y:S02]  /*06e0*/  MOV R22, RZ ;  /* 0x000000ff00167202 */ /* 0x000fe40000000f00 */
[----:B------:R-:W-:-:S04]  /*06f0*/  MOV R24, RZ ;  /* 0x000000ff00187202 */ /* 0x000fc80000000f00 */
[----:B------:R-:W2:Y:S01]  /*0700*/  @!P0 LDG.E.EL R22, desc[UR4][R12.64] ;  /* 0x000000040c168981 */ /* 0x000ea2000c2e1900 */
[----:B------:R-:W-:Y:S01]  /*0710*/  @P2 FMUL R51, R51, 0.25 ;  /* 0x3e80000033332820 */ /* 0x000fe20000400000 */
[----:B0-----:R-:W-:Y:S02]  /*0720*/  HFMA2.MMA R46, -RZ, RZ, 1.625, 0 ;  /* 0x3e800000ff2e7435 */ /* 0x001fe400000001ff */
[----:B------:R0:W3:Y:S01]  /*0730*/  @!P0 LDG.E.EL R24, desc[UR4][R12.64] ;  /* 0x000000040c188981 */ /* 0x0000e2000c2e1900 */
[----:B------:R-:W-:Y:S01]  /*0740*/  @!P4 FMUL R51, R51, 16777216 ;  /* 0x4b8000003333c820 */ /* 0x000fe20000400000 */
[----:B-1----:R-:W-:-:S05]  /*0750*/  FSETP.GT.AND P3, PT, R52, 8.50705917302346158658e+37, PT ;  /* 0x7e8000003400780b */ /* 0x002fca0003f64000 */
[----:B------:R-:W1:Y:S01]  /*0760*/  MUFU.RCP R51, R51 ;  /* 0x0000003300337308 */ /* 0x000e620000001000 */
[----:B0-----:R-:W-:Y:S01]  /*0770*/  FSEL R12, R46, 1, P2 ;  /* 0x3f8000002e0c7808 */ /* 0x001fe20001000000 */
[----:B------:R-:W-:Y:S01]  /*0780*/  FADD R13, R28, 9.9999997473787516356e-06 ;  /* 0x3727c5ac1c0d7421 */ /* 0x000fe20000000000 */
[----:B------:R-:W-:-:S03]  /*0790*/  FSETP.GEU.AND P5, PT, R52, 1.175494350822287508e-38, PT ;  /* 0x008000003400780b */ /* 0x000fc60003fae000 */
[----:B------:R-:W-:Y:S02]  /*07a0*/  @!P4 FMUL R12, R12, 16777216 ;  /* 0x4b8000000c0cc820 */ /* 0x000fe40000400000 */
[----:B------:R-:W0:Y:S01]  /*07b0*/  MUFU.SQRT R13, R13 ;  /* 0x0000000d000d7308 */ /* 0x000e220000002000 */
[----:B------:R-:W-:Y:S01]  /*07c0*/  @P3 FMUL R52, R52, 0.25 ;  /* 0x3e80000034343820 */ /* 0x000fe20000400000 */
[----:B-1----:R-:W-:Y:S01]  /*07d0*/  FMUL R28, R51, R12 ;  /* 0x0000000c331c7220 */ /* 0x002fe20000400000 */
[----:B------:R-:W-:Y:S01]  /*07e0*/  FADD R12, R30, 9.9999997473787516356e-06 ;  /* 0x3727c5ac1e0c7421 */ /* 0x000fe20000000000 */
[----:B------:R-:W-:-:S04]  /*07f0*/  FADD R44, R44, 9.9999997473787516356e-06 ;  /* 0x3727c5ac2c2c7421 */ /* 0x000fc80000000000 */
[----:B------:R-:W-:Y:S01]  /*0800*/  @!P5 FMUL R52, R52, 16777216 ;  /* 0x4b8000003434d820 */ /* 0x000fe20000400000 */
[----:B------:R-:W1:Y:S01]  /*0810*/  MUFU.SQRT R12, R12 ;  /* 0x0000000c000c7308 */ /* 0x000e620000002000 */
[----:B------:R-:W-:Y:S02]  /*0820*/  FSEL R35, R46, 1, P3 ;  /* 0x3f8000002e237808 */ /* 0x000fe40001800000 */
[----:B0-----:R-:W-:-:S05]  /*0830*/  FSETP.GT.AND P3, PT, R13, 8.50705917302346158658e+37, PT ;  /* 0x7e8000000d00780b */ /* 0x001fca0003f64000 */
[----:B------:R-:W0:Y:S01]  /*0840*/  MUFU.SQRT R51, R44 ;  /* 0x0000002c00337308 */ /* 0x000e220000002000 */
[----:B------:R-:W-:-:S07]  /*0850*/  FSETP.GEU.AND P6, PT, R13, 1.175494350822287508e-38, PT ;  /* 0x008000000d00780b */ /* 0x000fce0003fce000 */
[----:B------:R-:W5:Y:S01]  /*0860*/  MUFU.RCP R34, R52 ;  /* 0x0000003400227308 */ /* 0x000f620000001000 */
[----:B------:R-:W-:Y:S01]  /*0870*/  @!P5 FMUL R35, R35, 16777216 ;  /* 0x4b8000002323d820 */ /* 0x000fe20000400000 */
[C---:B-1----:R-:W-:Y:S01]  /*0880*/  FSETP.GT.AND P5, PT, R12.reuse, 8.50705917302346158658e+37, PT ;  /* 0x7e8000000c00780b */ /* 0x042fe20003fa4000 */
[----:B------:R-:W-:Y:S01]  /*0890*/  @P3 FMUL R13, R13, 0.25 ;  /* 0x3e8000000d0d3820 */ /* 0x000fe20000400000 */
[----:B------:R-:W-:Y:S02]  /*08a0*/  FSETP.GEU.AND P2, PT, R12, 1.175494350822287508e-38, PT ;  /* 0x008000000c00780b */ /* 0x000fe40003f4e000 */
[----:B0-----:R-:W-:Y:S01]  /*08b0*/  FSETP.GT.AND P4, PT, R51, 8.50705917302346158658e+37, PT ;  /* 0x7e8000003300780b */ /* 0x001fe20003f84000 */
[----:B------:R-:W-:Y:S01]  /*08c0*/  @!P6 FMUL R13, R13, 16777216 ;  /* 0x4b8000000d0de820 */ /* 0x000fe20000400000 */
[----:B-----5:R-:W-:Y:S01]  /*08d0*/  FMUL R30, R34, R35 ;  /* 0x00000023221e7220 */ /* 0x020fe20000400000 */
[----:B------:R-:W-:Y:S02]  /*08e0*/  FSEL R34, R46, 1, P3 ;  /* 0x3f8000002e227808 */ /* 0x000fe40001800000 */
[----:B------:R-:W-:-:S04]  /*08f0*/  FSETP.GEU.AND P3, PT, R51, 1.175494350822287508e-38, PT ;  /* 0x008000003300780b */ /* 0x000fc80003f6e000 */
[----:B------:R-:W-:Y:S01]  /*0900*/  @P5 FMUL R12, R12, 0.25 ;  /* 0x3e8000000c0c5820 */ /* 0x000fe20000400000 */
[----:B------:R-:W0:Y:S03]  /*0910*/  MUFU.RCP R13, R13 ;  /* 0x0000000d000d7308 */ /* 0x000e260000001000 */
[----:B------:R-:W-:Y:S01]  /*0920*/  @P4 FMUL R51, R51, 0.25 ;  /* 0x3e80000033334820 */ /* 0x000fe20000400000 */
[----:B------:R-:W-:Y:S01]  /*0930*/  FADD R43, R43, 9.9999997473787516356e-06 ;  /* 0x3727c5ac2b2b7421 */ /* 0x000fe20000000000 */
[----:B------:R-:W-:Y:S01]  /*0940*/  @!P2 FMUL R12, R12, 16777216 ;  /* 0x4b8000000c0ca820 */ /* 0x000fe20000400000 */
[----:B------:R-:W-:Y:S02]  /*0950*/  @!P6 FMUL R34, R34, 16777216 ;  /* 0x4b8000002222e820 */ /* 0x000fe40000400000 */
[----:B------:R-:W-:Y:S01]  /*0960*/  MUFU.SQRT R52, R43 ;  /* 0x0000002b00347308 */ /* 0x000fe20000002000 */
[----:B------:R-:W-:-:S07]  /*0970*/  @!P3 FMUL R51, R51, 16777216 ;  /* 0x4b8000003333b820 */ /* 0x000fce0000400000 */
[----:B------:R-:W1:Y:S01]  /*0980*/  MUFU.RCP R12, R12 ;  /* 0x0000000c000c7308 */ /* 0x000e620000001000 */
[----:B0-----:R-:W-:Y:S01]  /*0990*/  FMUL R34, R13, R34 ;  /* 0x000000220d227220 */ /* 0x001fe20000400000 */
[----:B------:R-:W-:-:S06]  /*09a0*/  FSEL R35, R46, 1, P5 ;  /* 0x3f8000002e237808 */ /* 0x000fcc0002800000 */
[----:B------:R-:W0:Y:S01]  /*09b0*/  MUFU.RCP R43, R51 ;  /* 0x00000033002b7308 */ /* 0x000e220000001000 */
[----:B------:R-:W-:Y:S01]  /*09c0*/  FSEL R13, R46, 1, P4 ;  /* 0x3f8000002e0d7808 */ /* 0x000fe20002000000 */
[----:B------:R-:W-:-:S04]  /*09d0*/  @!P2 FMUL R35, R35, 16777216 ;  /* 0x4b8000002323a820 */ /* 0x000fc80000400000 */
[----:B------:R-:W-:Y:S01]  /*09e0*/  @!P3 FMUL R13, R13, 16777216 ;  /* 0x4b8000000d0db820 */ /* 0x000fe20000400000 */
[----:B-1----:R-:W-:Y:S01]  /*09f0*/  FMUL R35, R12, R35 ;  /* 0x000000230c237220 */ /* 0x002fe20000400000 */
[----:B------:R-:W-:Y:S01]  /*0a00*/  FADD R19, R14, R19 ;  /* 0x000000130e137221 */ /* 0x000fe20000000000 */
[----:B------:R-:W-:Y:S01]  /*0a10*/  FADD R18, R15, R18 ;  /* 0x000000120f127221 */ /* 0x000fe20000000000 */
[----:B------:R-:W-:Y:S01]  /*0a20*/  CS2R R14, SRZ ;  /* 0x00000000000e7805 */ /* 0x000fe2000001ff00 */
[----:B0-----:R-:W-:Y:S01]  /*0a30*/  FMUL R43, R43, R13 ;  /* 0x0000000d2b2b7220 */ /* 0x001fe20000400000 */
[----:B------:R-:W-:-:S06]  /*0a40*/  CS2R R12, SRZ ;  /* 0x00000000000c7805 */ /* 0x000fcc000001ff00 */
[----:B------:R-:W5:Y:S01]  /*0a50*/  @!P1 LDG.E.128 R12, desc[UR4][R26.64] ;  /* 0x000000041a0c9981 */ /* 0x000f62000c1e1d00 */
[C---:B------:R-:W-:Y:S02]  /*0a60*/  FSETP.GT.AND P6, PT, R52.reuse, 8.50705917302346158658e+37, PT ;  /* 0x7e8000003400780b */ /* 0x040fe40003fc4000 */
[----:B------:R-:W-:-:S11]  /*0a70*/  FSETP.GEU.AND P5, PT, R52, 1.175494350822287508e-38, PT ;  /* 0x008000003400780b */ /* 0x000fd60003fae000 */
[----:B------:R-:W-:-:S04]  /*0a80*/  @P6 FMUL R52, R52, 0.25 ;  /* 0x3e80000034346820 */ /* 0x000fc80000400000 */
[----:B------:R-:W-:Y:S01]  /*0a90*/  @!P5 FMUL R52, R52, 16777216 ;  /* 0x4b8000003434d820 */ /* 0x000fe20000400000 */
[----:B----4-:R-:W-:-:S03]  /*0aa0*/  FADD R48, R48, 9.9999997473787516356e-06 ;  /* 0x3727c5ac30307421 */ /* 0x010fc60000000000 */
[----:B------:R-:W0:Y:S01]  /*0ab0*/  MUFU.RCP R44, R52 ;  /* 0x00000034002c7308 */ /* 0x000e220000001000 */
[----:B------:R-:W-:-:S07]  /*0ac0*/  FSEL R53, R46, 1, P6 ;  /* 0x3f8000002e357808 */ /* 0x000fce0003000000 */
[----:B------:R-:W1:Y:S01]  /*0ad0*/  MUFU.SQRT R52, R48 ;  /* 0x0000003000347308 */ /* 0x000e620000002000 */
[----:B------:R-:W-:Y:S01]  /*0ae0*/  @!P5 FMUL R53, R53, 16777216 ;  /* 0x4b8000003535d820 */ /* 0x000fe20000400000 */
[----:B------:R-:W-:-:S03]  /*0af0*/  FADD R51, R49, 9.9999997473787516356e-06 ;  /* 0x3727c5ac31337421 */ /* 0x000fc60000000000 */
[----:B0-----:R-:W-:-:S03]  /*0b00*/  FMUL R44, R44, R53 ;  /* 0x000000352c2c7220 */ /* 0x001fc60000400000 */
[----:B------:R-:W0:Y:S01]  /*0b10*/  MUFU.SQRT R53, R51 ;  /* 0x0000003300357308 */ /* 0x000e220000002000 */
[C---:B-1----:R-:W-:Y:S02]  /*0b20*/  FSETP.GT.AND P2, PT, R52.reuse, 8.50705917302346158658e+37, PT ;  /* 0x7e8000003400780b */ /* 0x042fe40003f44000 */
[----:B------:R-:W-:Y:S02]  /*0b30*/  FSETP.GEU.AND P4, PT, R52, 1.175494350822287508e-38, PT ;  /* 0x008000003400780b */ /* 0x000fe40003f8e000 */
[----:B0-----:R-:W-:-:S09]  /*0b40*/  FSETP.GT.AND P3, PT, R53, 8.50705917302346158658e+37, PT ;  /* 0x7e8000003500780b */ /* 0x001fd20003f64000 */
[----:B------:R-:W-:Y:S01]  /*0b50*/  @P2 FMUL R52, R52, 0.25 ;  /* 0x3e80000034342820 */ /* 0x000fe20000400000 */
[----:B------:R-:W-:-:S03]  /*0b60*/  FSETP.GEU.AND P5, PT, R53, 1.175494350822287508e-38, PT ;  /* 0x008000003500780b */ /* 0x000fc60003fae000 */
[----:B------:R-:W-:-:S04]  /*0b70*/  @!P4 FMUL R52, R52, 16777216 ;  /* 0x4b8000003434c820 */ /* 0x000fc80000400000 */
[----:B------:R-:W0:Y:S01]  /*0b80*/  MUFU.RCP R49, R52 ;  /* 0x0000003400317308 */ /* 0x000e220000001000 */
[----:B------:R-:W-:Y:S01]  /*0b90*/  FADD R17, R50, R17 ;  /* 0x0000001132117221 */ /* 0x000fe20000000000 */
[----:B------:R-:W-:Y:S01]  /*0ba0*/  @P3 FMUL R53, R53, 0.25 ;  /* 0x3e80000035353820 */ /* 0x000fe20000400000 */
[C---:B------:R-:W-:Y:S01]  /*0bb0*/  FSEL R50, R46.reuse, 1, P2 ;  /* 0x3f8000002e327808 */ /* 0x040fe20001000000 */
[----:B------:R-:W-:Y:S01]  /*0bc0*/  FADD R16, R47, R16 ;  /* 0x000000102f107221 */ /* 0x000fe20000000000 */
[----:B------:R-:W-:Y:S01]  /*0bd0*/  FSEL R51, R46, 1, P3 ;  /* 0x3f8000002e337808 */ /* 0x000fe20001800000 */
[----:B------:R-:W-:Y:S01]  /*0be0*/  @!P5 FMUL R53, R53, 16777216 ;  /* 0x4b8000003535d820 */ /* 0x000fe20000400000 */
[----:B------:R-:W-:Y:S01]  /*0bf0*/  FADD R47, R19, -R32 ;  /* 0x80000020132f7221 */ /* 0x000fe20000000000 */
[----:B------:R-:W-:Y:S01]  /*0c00*/  @!P4 FMUL R50, R50, 16777216 ;  /* 0x4b8000003232c820 */ /* 0x000fe20000400000 */
[----:B------:R-:W-:Y:S02]  /*0c10*/  FADD R46, R16, -R33 ;  /* 0x80000021102e7221 */ /* 0x000fe40000000000 */
[----:B------:R-:W1:Y:S01]  /*0c20*/  LDC.64 R32, c[0x0][0x240] ;  /* 0x00009000ff207b82 */ /* 0x000e620000000a00 */
[----:B------:R-:W4:Y:S01]  /*0c30*/  MUFU.RCP R48, R53 ;  /* 0x0000003500307308 */ /* 0x000f220000001000 */
[----:B------:R1:W-:Y:S01]  /*0c40*/  @!P0 STG.E.128 desc[UR4][R26.64+0x800], R16 ;  /* 0x000800101a008986 */ /* 0x0003e2000c101d04 */
[----:B0-----:R-:W-:Y:S01]  /*0c50*/  FMUL R49, R49, R50 ;  /* 0x0000003231317220 */ /* 0x001fe20000400000 */
[----:B------:R-:W-:Y:S01]  /*0c60*/  FADD R50, R18, -R45 ;  /* 0x8000002d12327221 */ /* 0x000fe20000000000 */
[----:B------:R-:W-:Y:S01]  /*0c70*/  FADD R45, R17, -R38 ;  /* 0x80000026112d7221 */ /* 0x000fe20000000000 */
[----:B------:R-:W-:-:S02]  /*0c80*/  @!P5 FMUL R51, R51, 16777216 ;  /* 0x4b8000003333d820 */ /* 0x000fc40000400000 */
[----:B------:R-:W-:Y:S01]  /*0c90*/  FMUL R38, R49, R50 ;  /* 0x0000003231267220 */ /* 0x000fe20000400000 */
[----:B------:R-:W-:Y:S01]  /*0ca0*/  FMUL R45, R44, R45 ;  /* 0x0000002d2c2d7220 */ /* 0x000fe20000400000 */
[----:B----4-:R-:W-:Y:S01]  /*0cb0*/  FMUL R48, R48, R51 ;  /* 0x0000003330307220 */ /* 0x010fe20000400000 */
[----:B------:R-:W-:-:S03]  /*0cc0*/  FMUL R51, R43, R46 ;  /* 0x0000002e2b337220 */ /* 0x000fc60000400000 */
[----:B------:R-:W-:Y:S01]  /*0cd0*/  FMUL R43, R48, R47 ;  /* 0x0000002f302b7220 */ /* 0x000fe20000400000 */
[----:B------:R-:W-:Y:S01]  /*0ce0*/  FFMA R40, R51, R41, R40 ;  /* 0x0000002933287223 */ /* 0x000fe20000000028 */
[----:B------:R-:W-:Y:S01]  /*0cf0*/  FFMA R10, R38, R10, R31 ;  /* 0x0000000a260a7223 */ /* 0x000fe2000000001f */
[----:B-1----:R-:W-:-:S04]  /*0d00*/  IMAD.WIDE R32, R29, 0x4, R32 ;  /* 0x000000041d207825 */ /* 0x002fc800078e0220 */
[----:B--2---:R-:W-:Y:S01]  /*0d10*/  FFMA R9, R45, R9, R22 ;  /* 0x000000092d097223 */ /* 0x004fe20000000016 */
[----:B---3--:R-:W-:Y:S01]  /*0d20*/  FFMA R11, R43, R11, R24 ;  /* 0x0000000b2b0b7223 */ /* 0x008fe20000000018 */
[----:B-----5:R-:W-:Y:S01]  /*0d30*/  FADD R14, R39, R14 ;  /* 0x0000000e270e7221 */ /* 0x020fe20000000000 */
[----:B------:R-:W-:Y:S01]  /*0d40*/  FADD R15, R42, R15 ;  /* 0x0000000f2a0f7221 */ /* 0x000fe20000000000 */
[----:B------:R-:W-:Y:S01]  /*0d50*/  FADD R13, R36, R13 ;  /* 0x0000000d240d7221 */ /* 0x000fe20000000000 */
[----:B------:R-:W-:Y:S01]  /*0d60*/  FADD R12, R37, R12 ;  /* 0x0000000c250c7221 */ /* 0x000fe20000000000 */
[----:B------:R-:W-:Y:S01]  /*0d70*/  FADD R17, R14, -R3 ;  /* 0x800000030e117221 */ /* 0x000fe20000000000 */
[----:B------:R-:W-:Y:S01]  /*0d80*/  FADD R0, R15, -R0 ;  /* 0x800000000f007221 */ /* 0x000fe20000000000 */
[----:B------:R-:W-:Y:S01]  /*0d90*/  FADD R3, R13, -R2 ;  /* 0x800000020d037221 */ /* 0x000fe20000000000 */
[----:B------:R-:W-:Y:S01]  /*0da0*/  FADD R5, R12, -R5 ;  /* 0x800000050c057221 */ /* 0x000fe20000000000 */
[----:B------:R-:W-:Y:S01]  /*0db0*/  FMUL R17, R34, R17 ;  /* 0x0000001122117220 */ /* 0x000fe20000400000 */
[----:B------:R-:W-:Y:S01]  /*0dc0*/  FMUL R0, R35, R0 ;  /* 0x0000000023007220 */ /* 0x000fe20000400000 */
[----:B------:R-:W-:Y:S01]  /*0dd0*/  FMUL R30, R30, R3 ;  /* 0x000000031e1e7220 */ /* 0x000fe20000400000 */
[----:B------:R-:W-:Y:S01]  /*0de0*/  FMUL R28, R28, R5 ;  /* 0x000000051c1c7220 */ /* 0x000fe20000400000 */
[----:B------:R-:W-:Y:S01]  /*0df0*/  FFMA R17, R17, R7, R20 ;  /* 0x0000000711117223 */ /* 0x000fe20000000014 */
[----:B------:R-:W-:Y:S01]  /*0e00*/  FFMA R0, R0, R8, R25 ;  /* 0x0000000800007223 */ /* 0x000fe20000000019 */
[----:B------:R-:W-:Y:S01]  /*0e10*/  FFMA R23, R30, R6, R23 ;  /* 0x000000061e177223 */ /* 0x000fe20000000017 */
[----:B------:R-:W-:-:S02]  /*0e20*/  FFMA R4, R28, R4, R21 ;  /* 0x000000041c047223 */ /* 0x000fc40000000015 */
[----:B------:R-:W-:Y:S02]  /*0e30*/  FSETP.GEU.AND P3, PT, R17, RZ, PT ;  /* 0x000000ff1100720b */ /* 0x000fe40003f6e000 */
[----:B------:R-:W-:Y:S02]  /*0e40*/  FSETP.GEU.AND P2, PT, R0, RZ, PT ;  /* 0x000000ff0000720b */ /* 0x000fe40003f4e000 */
[----:B------:R-:W-:Y:S02]  /*0e50*/  FSETP.GEU.AND P4, PT, R23, RZ, PT ;  /* 0x000000ff1700720b */ /* 0x000fe40003f8e000 */
[----:B------:R-:W-:Y:S02]  /*0e60*/  FSETP.GEU.AND P5, PT, R4, RZ, PT ;  /* 0x000000ff0400720b */ /* 0x000fe40003fae000 */
[----:B------:R-:W-:Y:S02]  /*0e70*/  SEL R7, R0, RZ, P2 ;  /* 0x000000ff00077207 */ /* 0x000fe40001000000 */
[----:B------:R-:W-:-:S02]  /*0e80*/  SEL R6, R17, RZ, P3 ;  /* 0x000000ff11067207 */ /* 0x000fc40001800000 */
[----:B------:R-:W-:Y:S02]  /*0e90*/  SEL R5, R23, RZ, P4 ;  /* 0x000000ff17057207 */ /* 0x000fe40002000000 */
[----:B------:R-:W-:Y:S01]  /*0ea0*/  SEL R4, R4, RZ, P5 ;  /* 0x000000ff04047207 */ /* 0x000fe20002800000 */
[----:B------:R0:W-:Y:S01]  /*0eb0*/  @!P1 STG.E.128 desc[UR4][R26.64], R12 ;  /* 0x0000000c1a009986 */ /* 0x0001e2000c101d04 */
[----:B------:R-:W-:Y:S02]  /*0ec0*/  FSETP.GEU.AND P2, PT, R10, RZ, PT ;  /* 0x000000ff0a00720b */ /* 0x000fe40003f4e000 */
[----:B------:R-:W-:Y:S01]  /*0ed0*/  FSETP.GEU.AND P3, PT, R9, RZ, PT ;  /* 0x000000ff0900720b */ /* 0x000fe20003f6e000 */
[----:B------:R0:W-:Y:S01]  /*0ee0*/  @!P1 STG.E.128 desc[UR4][R32.64], R4 ;  /* 0x0000000420009986 */ /* 0x0001e2000c101d04 */
[----:B------:R-:W-:Y:S02]  /*0ef0*/  FSETP.GEU.AND P1, PT, R11, RZ, PT ;  /* 0x000000ff0b00720b */ /* 0x000fe40003f2e000 */
[----:B------:R-:W-:-:S02]  /*0f00*/  FSETP.GEU.AND P4, PT, R40, RZ, PT ;  /* 0x000000ff2800720b */ /* 0x000fc40003f8e000 */
[----:B------:R-:W-:Y:S02]  /*0f10*/  SEL R11, R11, RZ, P1 ;  /* 0x000000ff0b0b7207 */ /* 0x000fe40000800000 */
[----:B------:R-:W-:Y:S02]  /*0f20*/  SEL R10, R10, RZ, P2 ;  /* 0x000000ff0a0a7207 */ /* 0x000fe40001000000 */
[----:B------:R-:W-:Y:S02]  /*0f30*/  SEL R9, R9, RZ, P3 ;  /* 0x000000ff09097207 */ /* 0x000fe40001800000 */
[----:B------:R-:W-:Y:S01]  /*0f40*/  SEL R8, R40, RZ, P4 ;  /* 0x000000ff28087207 */ /* 0x000fe20002000000 */
[----:B0-----:R-:W-:Y:S06]  /*0f50*/  @P0 EXIT ;  /* 0x000000000000094d */ /* 0x001fec0003800000 */
[----:B------:R-:W-:Y:S01]  /*0f60*/  STG.E.128 desc[UR4][R32.64+0x800], R8 ;  /* 0x0008000820007986 */ /* 0x000fe2000c101d04 */
[----:B------:R-:W-:Y:S05]  /*0f70*/  EXIT ;  /* 0x000000000000794d */ /* 0x000fea0003800000 */
.L_x_0:
[----:B------:R-:W-:-:S00]  /*0f80*/  BRA `(.L_x_0) ;  /* 0xfffffffc00fc7947 */ /* 0x000fc0000383ffff */
[----:B------:R-:W-:-:S00]  /*0f90*/  NOP ;  /* 0x0000000000007918 */ /* 0x000fc00000000000 */
        /* <DEDUP_REMOVED lines=14> */
.L_x_1:


//--------------------- .nv.global.init           --------------------------
	.section	.nv.global.init,"aw",@progbits
.nv.global.init:
	.type		_$_str,@object
	.size		_$_str,(_$_str_$_2 - _$_str)
_$_str:
        /*0000*/ 	.byte	0x5f, 0x5f, 0x43, 0x55, 0x44, 0x41, 0x5f, 0x46, 0x54, 0x5a, 0x00
	.type		_$_str_$_2,@object
	.size		_$_str_$_2,(.L_1 - _$_str_$_2)
_$_str_$_2:
        /*000b*/ 	.byte	0x5f, 0x5f, 0x43, 0x55, 0x44, 0x41, 0x5f, 0x50, 0x52, 0x45, 0x43, 0x5f, 0x53, 0x51, 0x52, 0x54
        /*001b*/ 	.byte	0x00
.L_1:


//--------------------- .nv.constant0.triton_poi_fused__native_batch_norm_legit_no_training_convolution_relu_2 --------------------------
	.section	.nv.constant0.triton_poi_fused__native_batch_norm_legit_no_training_convolution_relu_2,"a",@progbits
	.sectionflags	@""
	.align	4
.nv.constant0.triton_poi_fused__native_batch_norm_legit_no_training_convolution_relu_2:
	.zero		588
